	.headerflags	@"EF_CUDA_TEXMODE_UNIFIED EF_CUDA_64BIT_ADDRESS EF_CUDA_ACCELERATORS EF_CUDA_SM90 EF_CUDA_VIRTUAL_SM(EF_CUDA_SM90)"
	.elftype	@"ET_EXEC"


//--------------------- .nv.info                  --------------------------
	.section	.nv.info,"",@"SHT_CUDA_INFO"
	.align	4


	//----- nvinfo : EIATTR_REGCOUNT
	.align		4
        /*0000*/ 	.byte	0x04, 0x2f
        /*0002*/ 	.short	(.L_1 - .L_0)
	.align		4
.L_0:
        /*0004*/ 	.word	index@(triton_poi_fused_3)
        /*0008*/ 	.word	0x0000001e


	//----- nvinfo : EIATTR_MIN_STACK_SIZE
	.align		4
.L_1:
        /*000c*/ 	.byte	0x04, 0x12
        /*000e*/ 	.short	(.L_3 - .L_2)
	.align		4
.L_2:
        /*0010*/ 	.word	index@(triton_poi_fused_3)
        /*0014*/ 	.word	0x00000000


	//----- nvinfo : EIATTR_FRAME_SIZE
	.align		4
.L_3:
        /*0018*/ 	.byte	0x04, 0x11
        /*001a*/ 	.short	(.L_5 - .L_4)
	.align		4
.L_4:
        /*001c*/ 	.word	index@(triton_poi_fused_3)
        /*0020*/ 	.word	0x00000000


	//----- nvinfo : EIATTR_MIN_STACK_SIZE
	.align		4
.L_5:
        /*0024*/ 	.byte	0x04, 0x12
        /*0026*/ 	.short	(.L_7 - .L_6)
	.align		4
.L_6:
        /*0028*/ 	.word	index@(triton_poi_fused_3)
        /*002c*/ 	.word	0x00000000
.L_7:


//--------------------- .nv.info.triton_poi_fused_3 --------------------------
	.section	.nv.info.triton_poi_fused_3,"",@"SHT_CUDA_INFO"
	.sectionflags	@""
	.align	4


	//----- nvinfo : EIATTR_CUDA_API_VERSION
	.align		4
        /*0000*/ 	.byte	0x04, 0x37
        /*0002*/ 	.short	(.L_9 - .L_8)
.L_8:
        /*0004*/ 	.word	0x0000007c


	//----- nvinfo : EIATTR_KPARAM_INFO
	.align		4
.L_9:
        /*0008*/ 	.byte	0x04, 0x17
        /*000a*/ 	.short	(.L_11 - .L_10)
.L_10:
        /*000c*/ 	.word	0x00000000
        /*0010*/ 	.short	0x0003
        /*0012*/ 	.short	0x0014
        /*0014*/ 	.byte	0x00, 0xf0, 0x11, 0x00


	//----- nvinfo : EIATTR_KPARAM_INFO
	.align		4
.L_11:
        /*0018*/ 	.byte	0x04, 0x17
        /*001a*/ 	.short	(.L_13 - .L_12)
.L_12:
        /*001c*/ 	.word	0x00000000
        /*0020*/ 	.short	0x0002
        /*0022*/ 	.short	0x0010
        /*0024*/ 	.byte	0x00, 0xf0, 0x11, 0x00


	//----- nvinfo : EIATTR_KPARAM_INFO
	.align		4
.L_13:
        /*0028*/ 	.byte	0x04, 0x17
        /*002a*/ 	.short	(.L_15 - .L_14)
.L_14:
        /*002c*/ 	.word	0x00000000
        /*0030*/ 	.short	0x0001
        /*0032*/ 	.short	0x0008
        /*0034*/ 	.byte	0x00, 0xf4, 0x21, 0x00


	//----- nvinfo : EIATTR_KPARAM_INFO
	.align		4
.L_15:
        /*0038*/ 	.byte	0x04, 0x17
        /*003a*/ 	.short	(.L_17 - .L_16)
.L_16:
        /*003c*/ 	.word	0x00000000
        /*0040*/ 	.short	0x0000
        /*0042*/ 	.short	0x0000
        /*0044*/ 	.byte	0x00, 0xf4, 0x21, 0x00


	//----- nvinfo : EIATTR_SPARSE_MMA_MASK
	.align		4
.L_17:
        /*0048*/ 	.byte	0x03, 0x50
        /*004a*/ 	.short	0x0000


	//----- nvinfo : EIATTR_MAXREG_COUNT
	.align		4
        /*004c*/ 	.byte	0x03, 0x1b
        /*004e*/ 	.short	0x00ff


	//----- nvinfo : EIATTR_EXIT_INSTR_OFFSETS
	.align		4
        /*0050*/ 	.byte	0x04, 0x1c
        /*0052*/ 	.short	(.L_19 - .L_18)


	//   ....[0]....
.L_18:
        /*0054*/ 	.word	0x000006c0


	//   ....[1]....
        /*0058*/ 	.word	0x00000710


	//----- nvinfo : EIATTR_REQNTID
	.align		4
.L_19:
        /*005c*/ 	.byte	0x04, 0x10
        /*005e*/ 	.short	(.L_21 - .L_20)
.L_20:
        /*0060*/ 	.word	0x00000080
        /*0064*/ 	.word	0x00000001
        /*0068*/ 	.word	0x00000001


	//----- nvinfo : EIATTR_CBANK_PARAM_SIZE
	.align		4
.L_21:
        /*006c*/ 	.byte	0x03, 0x19
        /*006e*/ 	.short	0x0018


	//----- nvinfo : EIATTR_PARAM_CBANK
	.align		4
        /*0070*/ 	.byte	0x04, 0x0a
        /*0072*/ 	.short	(.L_23 - .L_22)
	.align		4
.L_22:
        /*0074*/ 	.word	index@(.nv.constant0.triton_poi_fused_3)
        /*0078*/ 	.short	0x0210
        /*007a*/ 	.short	0x0018


	//----- nvinfo : EIATTR_SW_WAR
	.align		4
.L_23:
        /*007c*/ 	.byte	0x04, 0x36
        /*007e*/ 	.short	(.L_25 - .L_24)
.L_24:
        /*0080*/ 	.word	0x00000008
.L_25:


//--------------------- .nv.callgraph             --------------------------
	.section	.nv.callgraph,"",@"SHT_CUDA_CALLGRAPH"
	.align	4
	.sectionentsize	8
	.align		4
        /*0000*/ 	.word	0x00000000
	.align		4
        /*0004*/ 	.word	0xffffffff
	.align		4
        /*0008*/ 	.word	0x00000000
	.align		4
        /*000c*/ 	.word	0xfffffffe
	.align		4
        /*0010*/ 	.word	0x00000000
	.align		4
        /*0014*/ 	.word	0xfffffffd
	.align		4
        /*0018*/ 	.word	0x00000000
	.align		4
        /*001c*/ 	.word	0xfffffffc


//--------------------- .text.triton_poi_fused_3  --------------------------
	.section	.text.triton_poi_fused_3,"ax",@progbits
	.sectionflags	@"SHF_BARRIERS=1"
	.align	128
        .global         triton_poi_fused_3
        .type           triton_poi_fused_3,@function
        .size           triton_poi_fused_3,(.L_x_1 - triton_poi_fused_3)
        .other          triton_poi_fused_3,@"STO_CUDA_ENTRY STV_DEFAULT"
triton_poi_fused_3:
.text.triton_poi_fused_3:
[----:B------:R-:W0:Y:S01]  /*0000*/  LDC R1, c[0x0][0x28] ;  /* 0x00000a00ff017b82 */ /* 0x000e220000000800 */
[----:B------:R-:W1:Y:S07]  /*0010*/  S2R R19, SR_CTAID.Z ;  /* 0x0000000000137919 */ /* 0x000e6e0000002700 */
[----:B------:R-:W1:Y:S01]  /*0020*/  S2UR UR4, SR_CTAID.Y ;  /* 0x00000000000479c3 */ /* 0x000e620000002600 */
[----:B------:R-:W-:Y:S01]  /*0030*/  IMAD.MOV.U32 R14, RZ, RZ, RZ ;  /* 0x000000ffff0e7224 */ /* 0x000fe200078e00ff */
[----:B------:R-:W-:Y:S01]  /*0040*/  ULDC.64 UR6, c[0x0][0x208] ;  /* 0x0000820000067ab9 */ /* 0x000fe20000000a00 */
[----:B------:R-:W2:Y:S01]  /*0050*/  S2R R15, SR_CTAID.X ;  /* 0x00000000000f7919 */ /* 0x000ea20000002500 */
[----:B------:R-:W3:Y:S04]  /*0060*/  S2R R18, SR_TID.X ;  /* 0x0000000000127919 */ /* 0x000ee80000002100 */
[----:B------:R-:W1:Y:S08]  /*0070*/  LDC R0, c[0x0][0x10] ;  /* 0x00000400ff007b82 */ /* 0x000e700000000800 */
[----:B------:R-:W4:Y:S01]  /*0080*/  LDC.64 R16, c[0x0][0x210] ;  /* 0x00008400ff107b82 */ /* 0x000f220000000a00 */
[----:B-1----:R-:W-:-:S02]  /*0090*/  IMAD R19, R19, R0, UR4 ;  /* 0x0000000413137e24 */ /* 0x002fc4000f8e0200 */
[----:B--2---:R-:W-:Y:S02]  /*00a0*/  IMAD.SHL.U32 R15, R15, 0x10, RZ ;  /* 0x000000100f0f7824 */ /* 0x004fe400078e00ff */
[----:B------:R-:W-:Y:S01]  /*00b0*/  IMAD.SHL.U32 R19, R19, 0x40, RZ ;  /* 0x0000004013137824 */ /* 0x000fe200078e00ff */
[----:B---3--:R-:W-:Y:S02]  /*00c0*/  SHF.R.U32.HI R0, RZ, 0x4, R18 ;  /* 0x00000004ff007819 */ /* 0x008fe40000011612 */
[----:B------:R-:W-:Y:S02]  /*00d0*/  LOP3.LUT R4, R15, 0xf, R18, 0xf8, !PT ;  /* 0x0000000f0f047812 */ /* 0x000fe400078ef812 */
[----:B------:R-:W-:Y:S02]  /*00e0*/  SGXT.U32 R0, R0, 0x3 ;  /* 0x000000030000781a */ /* 0x000fe40000000000 */
[----:B------:R-:W-:Y:S02]  /*00f0*/  ISETP.GE.AND P0, PT, R4, 0x9, PT ;  /* 0x000000090400780c */ /* 0x000fe40003f06270 */
[----:B------:R-:W-:-:S02]  /*0100*/  LOP3.LUT R3, R19, 0x8, R0, 0xfe, !PT ;  /* 0x0000000813037812 */ /* 0x000fc400078efe00 */
[----:B------:R-:W-:Y:S02]  /*0110*/  LOP3.LUT R2, R19, R0, RZ, 0xfc, !PT ;  /* 0x0000000013027212 */ /* 0x000fe400078efcff */
[C---:B------:R-:W-:Y:S01]  /*0120*/  ISETP.LT.AND P2, PT, R3.reuse, 0x18000, !P0 ;  /* 0x000180000300780c */ /* 0x040fe20004741270 */
[--C-:B------:R-:W-:Y:S01]  /*0130*/  IMAD R3, R3, 0x9, R4.reuse ;  /* 0x0000000903037824 */ /* 0x100fe200078e0204 */
[----:B------:R-:W-:Y:S01]  /*0140*/  LOP3.LUT R6, R19, 0x10, R0, 0xfe, !PT ;  /* 0x0000001013067812 */ /* 0x000fe200078efe00 */
[C---:B------:R-:W-:Y:S01]  /*0150*/  IMAD R5, R2.reuse, 0x9, R4 ;  /* 0x0000000902057824 */ /* 0x040fe200078e0204 */
[----:B------:R-:W-:Y:S02]  /*0160*/  LOP3.LUT R7, R19, 0x18, R0, 0xfe, !PT ;  /* 0x0000001813077812 */ /* 0x000fe400078efe00 */
[----:B------:R-:W-:Y:S01]  /*0170*/  ISETP.LT.AND P1, PT, R2, 0x18000, !P0 ;  /* 0x000180000200780c */ /* 0x000fe20004721270 */
[----:B----4-:R-:W-:Y:S01]  /*0180*/  IMAD.WIDE R2, R3, 0x4, R16 ;  /* 0x0000000403027825 */ /* 0x010fe200078e0210 */
[----:B------:R-:W-:-:S02]  /*0190*/  ISETP.LT.AND P6, PT, R6, 0x18000, !P0 ;  /* 0x000180000600780c */ /* 0x000fc400047c1270 */
[----:B------:R-:W-:Y:S02]  /*01a0*/  LOP3.LUT R8, R19, 0x20, R0, 0xfe, !PT ;  /* 0x0000002013087812 */ /* 0x000fe400078efe00 */
[----:B------:R-:W-:Y:S01]  /*01b0*/  ISETP.LT.AND P5, PT, R7, 0x18000, !P0 ;  /* 0x000180000700780c */ /* 0x000fe200047a1270 */
[----:B------:R1:W2:Y:S01]  /*01c0*/  @P2 LDG.E.EL R14, desc[UR6][R2.64] ;  /* 0x00000006020e2981 */ /* 0x0002a2000c2e1900 */
[----:B------:R-:W-:Y:S02]  /*01d0*/  LOP3.LUT R4, R19, 0x28, R0, 0xfe, !PT ;  /* 0x0000002813047812 */ /* 0x000fe400078efe00 */
[----:B------:R-:W-:Y:S02]  /*01e0*/  LOP3.LUT R6, R19, 0x30, R0, 0xfe, !PT ;  /* 0x0000003013067812 */ /* 0x000fe400078efe00 */
[----:B------:R-:W-:Y:S02]  /*01f0*/  LOP3.LUT R7, R19, 0x38, R0, 0xfe, !PT ;  /* 0x0000003813077812 */ /* 0x000fe400078efe00 */
[----:B------:R-:W-:-:S02]  /*0200*/  ISETP.LT.AND P4, PT, R8, 0x18000, !P0 ;  /* 0x000180000800780c */ /* 0x000fc40004781270 */
[----:B------:R-:W-:Y:S02]  /*0210*/  ISETP.LT.AND P3, PT, R4, 0x18000, !P0 ;  /* 0x000180000400780c */ /* 0x000fe40004761270 */
[----:B------:R-:W-:Y:S02]  /*0220*/  ISETP.LT.AND P2, PT, R6, 0x18000, !P0 ;  /* 0x000180000600780c */ /* 0x000fe40004741270 */
[----:B------:R-:W-:Y:S01]  /*0230*/  ISETP.LT.AND P0, PT, R7, 0x18000, !P0 ;  /* 0x000180000700780c */ /* 0x000fe20004701270 */
[C---:B------:R-:W-:Y:S02]  /*0240*/  VIADD R7, R5.reuse, 0x90 ;  /* 0x0000009005077836 */ /* 0x040fe40000000000 */
[C---:B------:R-:W-:Y:S02]  /*0250*/  VIADD R9, R5.reuse, 0xd8 ;  /* 0x000000d805097836 */ /* 0x040fe40000000000 */
[C---:B------:R-:W-:Y:S02]  /*0260*/  VIADD R11, R5.reuse, 0x120 ;  /* 0x00000120050b7836 */ /* 0x040fe40000000000 */
[----:B------:R-:W-:-:S02]  /*0270*/  VIADD R13, R5, 0x168 ;  /* 0x00000168050d7836 */ /* 0x000fc40000000000 */
[C---:B------:R-:W-:Y:S02]  /*0280*/  VIADD R23, R5.reuse, 0x1b0 ;  /* 0x000001b005177836 */ /* 0x040fe40000000000 */
[C---:B------:R-:W-:Y:S02]  /*0290*/  VIADD R25, R5.reuse, 0x1f8 ;  /* 0x000001f805197836 */ /* 0x040fe40000000000 */
[----:B-1----:R-:W-:-:S04]  /*02a0*/  IMAD.WIDE R2, R5, 0x4, R16 ;  /* 0x0000000405027825 */ /* 0x002fc800078e0210 */
[----:B------:R-:W-:-:S04]  /*02b0*/  IMAD.WIDE R4, R7, 0x4, R16 ;  /* 0x0000000407047825 */ /* 0x000fc800078e0210 */
[----:B------:R-:W-:-:S04]  /*02c0*/  IMAD.WIDE R6, R9, 0x4, R16 ;  /* 0x0000000409067825 */ /* 0x000fc800078e0210 */
[----:B------:R-:W-:Y:S01]  /*02d0*/  IMAD.WIDE R8, R11, 0x4, R16 ;  /* 0x000000040b087825 */ /* 0x000fe200078e0210 */
[----:B------:R-:W-:-:S03]  /*02e0*/  CS2R R20, SRZ ;  /* 0x0000000000147805 */ /* 0x000fc6000001ff00 */
[----:B------:R-:W-:-:S03]  /*02f0*/  IMAD.WIDE R10, R13, 0x4, R16 ;  /* 0x000000040d0a7825 */ /* 0x000fc600078e0210 */
[----:B------:R1:W3:Y:S01]  /*0300*/  @P6 LDG.E.EL R20, desc[UR6][R4.64] ;  /* 0x0000000604146981 */ /* 0x0002e2000c2e1900 */
[--C-:B------:R-:W-:Y:S01]  /*0310*/  IMAD.WIDE R12, R23, 0x4, R16.reuse ;  /* 0x00000004170c7825 */ /* 0x100fe200078e0210 */
[----:B------:R-:W-:Y:S02]  /*0320*/  CS2R R22, SRZ ;  /* 0x0000000000167805 */ /* 0x000fe4000001ff00 */
[----:B------:R-:W4:Y:S01]  /*0330*/  @P5 LDG.E.EL R21, desc[UR6][R6.64] ;  /* 0x0000000606155981 */ /* 0x000f22000c2e1900 */
[----:B------:R-:W-:Y:S01]  /*0340*/  IMAD.WIDE R16, R25, 0x4, R16 ;  /* 0x0000000419107825 */ /* 0x000fe200078e0210 */
[----:B------:R-:W-:Y:S02]  /*0350*/  CS2R R24, SRZ ;  /* 0x0000000000187805 */ /* 0x000fe4000001ff00 */
[----:B------:R-:W5:Y:S01]  /*0360*/  @P4 LDG.E.EL R22, desc[UR6][R8.64] ;  /* 0x0000000608164981 */ /* 0x000f62000c2e1900 */
[----:B------:R-:W-:-:S03]  /*0370*/  IMAD.MOV.U32 R26, RZ, RZ, RZ ;  /* 0x000000ffff1a7224 */ /* 0x000fc600078e00ff */
[----:B------:R-:W5:Y:S04]  /*0380*/  @P3 LDG.E.EL R24, desc[UR6][R10.64] ;  /* 0x000000060a183981 */ /* 0x000f68000c2e1900 */
[----:B------:R1:W5:Y:S04]  /*0390*/  @P2 LDG.E.EL R23, desc[UR6][R12.64] ;  /* 0x000000060c172981 */ /* 0x000368000c2e1900 */
[----:B------:R1:W5:Y:S04]  /*03a0*/  @P1 LDG.E.EL R26, desc[UR6][R2.64] ;  /* 0x00000006021a1981 */ /* 0x000368000c2e1900 */
[----:B------:R-:W5:Y:S01]  /*03b0*/  @P0 LDG.E.EL R25, desc[UR6][R16.64] ;  /* 0x0000000610190981 */ /* 0x000f62000c2e1900 */
[----:B------:R-:W1:Y:S01]  /*03c0*/  S2R R27, SR_TID.X ;  /* 0x00000000001b7919 */ /* 0x000e620000002100 */
[----:B------:R-:W1:Y:S01]  /*03d0*/  S2UR UR5, SR_CgaCtaId ;  /* 0x00000000000579c3 */ /* 0x000e620000008800 */
[----:B------:R-:W-:Y:S01]  /*03e0*/  UMOV UR4, 0x400 ;  /* 0x0000040000047882 */ /* 0x000fe20000000000 */
[----:B-1----:R-:W-:Y:S01]  /*03f0*/  IMAD.SHL.U32 R4, R27, 0x40, RZ ;  /* 0x000000401b047824 */ /* 0x002fe200078e00ff */
[----:B------:R-:W-:-:S04]  /*0400*/  SHF.R.U32.HI R5, RZ, 0x4, R27 ;  /* 0x00000004ff057819 */ /* 0x000fc8000001161b */
[----:B------:R-:W-:Y:S02]  /*0410*/  SGXT.U32 R5, R5, 0x3 ;  /* 0x000000030505781a */ /* 0x000fe40000000000 */
[----:B------:R-:W-:Y:S01]  /*0420*/  LOP3.LUT R4, R4, 0x3c0, RZ, 0xc0, !PT ;  /* 0x000003c004047812 */ /* 0x000fe200078ec0ff */
[----:B0-----:R-:W-:-:S03]  /*0430*/  UPRMT UR4, UR5, 0x654, UR4 ;  /* 0x0000065405047896 */ /* 0x001fc60008000004 */
[----:B------:R-:W-:-:S04]  /*0440*/  LOP3.LUT R5, R4, R5, RZ, 0xfc, !PT ;  /* 0x0000000504057212 */ /* 0x000fc800078efcff */
[----:B------:R-:W-:-:S04]  /*0450*/  LEA.HI R5, R4, R5, RZ, 0x1c ;  /* 0x0000000504057211 */ /* 0x000fc800078fe0ff */
[----:B------:R-:W-:Y:S01]  /*0460*/  LEA R13, R5, UR4, 0x2 ;  /* 0x00000004050d7c11 */ /* 0x000fe2000f8e10ff */
[----:B------:R-:W-:Y:S01]  /*0470*/  IMAD.SHL.U32 R8, R27, 0x4, RZ ;  /* 0x000000041b087824 */ /* 0x000fe200078e00ff */
[----:B------:R-:W-:-:S04]  /*0480*/  SHF.R.U32.HI R2, RZ, 0x2, R27 ;  /* 0x00000002ff027819 */ /* 0x000fc8000001161b */
[----:B------:R-:W-:Y:S02]  /*0490*/  LOP3.LUT R8, R8, 0x1fc, RZ, 0xc0, !PT ;  /* 0x000001fc08087812 */ /* 0x000fe400078ec0ff */
[----:B------:R-:W-:-:S05]  /*04a0*/  LOP3.LUT R3, R2, 0x1c, RZ, 0xc0, !PT ;  /* 0x0000001c02037812 */ /* 0x000fca00078ec0ff */
[----:B------:R-:W-:-:S05]  /*04b0*/  IMAD.IADD R3, R8, 0x1, R3 ;  /* 0x0000000108037824 */ /* 0x000fca00078e0203 */
[----:B------:R-:W-:Y:S01]  /*04c0*/  LEA R4, R3, UR4, 0x2 ;  /* 0x0000000403047c11 */ /* 0x000fe2000f8e10ff */
[----:B------:R-:W-:Y:S01]  /*04d0*/  IMAD.SHL.U32 R18, R18, 0x4, RZ ;  /* 0x0000000412127824 */ /* 0x000fe200078e00ff */
[----:B------:R-:W0:Y:S04]  /*04e0*/  LDC.64 R2, c[0x0][0x218] ;  /* 0x00008600ff027b82 */ /* 0x000e280000000a00 */
[----:B------:R-:W-:-:S05]  /*04f0*/  LOP3.LUT R18, R19, 0x3c, R18, 0xf8, !PT ;  /* 0x0000003c13127812 */ /* 0x000fca00078ef812 */
[----:B------:R-:W-:-:S05]  /*0500*/  IMAD.HI R9, R18, 0x2aaaaaab, RZ ;  /* 0x2aaaaaab12097827 */ /* 0x000fca00078e02ff */
[----:B------:R-:W-:-:S04]  /*0510*/  SHF.R.U32.HI R10, RZ, 0x1f, R9 ;  /* 0x0000001fff0a7819 */ /* 0x000fc80000011609 */
[----:B------:R-:W-:Y:S02]  /*0520*/  LEA.HI.SX32 R11, R9, R10, 0x1a ;  /* 0x0000000a090b7211 */ /* 0x000fe400078fd2ff */
[----:B------:R-:W-:Y:S02]  /*0530*/  LOP3.LUT R10, R8, 0x200, RZ, 0xfc, !PT ;  /* 0x00000200080a7812 */ /* 0x000fe400078efcff */
[----:B------:R-:W-:Y:S01]  /*0540*/  ISETP.GE.AND P0, PT, R18, 0x18000, PT ;  /* 0x000180001200780c */ /* 0x000fe20003f06270 */
[----:B------:R-:W-:Y:S01]  /*0550*/  IMAD R18, R11, -0x180, R18 ;  /* 0xfffffe800b127824 */ /* 0x000fe200078e0212 */
[----:B------:R-:W-:Y:S02]  /*0560*/  LOP3.LUT R9, R15, R0, RZ, 0xfc, !PT ;  /* 0x000000000f097212 */ /* 0x000fe400078efcff */
[----:B------:R-:W-:Y:S02]  /*0570*/  LOP3.LUT R0, R15, 0x8, R0, 0xfe, !PT ;  /* 0x000000080f007812 */ /* 0x000fe400078efe00 */
[----:B------:R-:W-:Y:S01]  /*0580*/  SHF.R.U32.HI R10, RZ, 0x4, R10 ;  /* 0x00000004ff0a7819 */ /* 0x000fe2000001160a */
[----:B------:R-:W-:Y:S01]  /*0590*/  IMAD R18, R11, 0xd80, R18 ;  /* 0x00000d800b127824 */ /* 0x000fe200078e0212 */
[----:B------:R-:W-:-:S02]  /*05a0*/  ISETP.LT.AND P1, PT, R9, 0x9, !P0 ;  /* 0x000000090900780c */ /* 0x000fc40004721270 */
[----:B------:R-:W-:Y:S02]  /*05b0*/  ISETP.LT.AND P0, PT, R0, 0x9, !P0 ;  /* 0x000000090000780c */ /* 0x000fe40004701270 */
[----:B------:R-:W-:Y:S01]  /*05c0*/  LOP3.LUT R11, R10, 0x3c, RZ, 0xc0, !PT ;  /* 0x0000003c0a0b7812 */ /* 0x000fe200078ec0ff */
[----:B------:R-:W-:-:S04]  /*05d0*/  IMAD R9, R9, 0x180, R18 ;  /* 0x0000018009097824 */ /* 0x000fc800078e0212 */
[----:B------:R-:W-:Y:S02]  /*05e0*/  IMAD.IADD R11, R8, 0x1, R11 ;  /* 0x00000001080b7824 */ /* 0x000fe400078e020b */
[----:B0-----:R-:W-:-:S03]  /*05f0*/  IMAD.WIDE R8, R9, 0x4, R2 ;  /* 0x0000000409087825 */ /* 0x001fc600078e0202 */
[----:B------:R-:W-:Y:S01]  /*0600*/  LEA R11, R11, UR4, 0x2 ;  /* 0x000000040b0b7c11 */ /* 0x000fe2000f8e10ff */
[----:B--2---:R-:W-:Y:S04]  /*0610*/  STS [R13+0x20], R14 ;  /* 0x0000200e0d007388 */ /* 0x004fe80000000800 */
[----:B---3--:R-:W-:Y:S04]  /*0620*/  STS [R13+0x40], R20 ;  /* 0x000040140d007388 */ /* 0x008fe80000000800 */
[----:B----4-:R-:W-:Y:S04]  /*0630*/  STS [R13+0x60], R21 ;  /* 0x000060150d007388 */ /* 0x010fe80000000800 */
[----:B-----5:R-:W-:Y:S04]  /*0640*/  STS [R13+0x80], R22 ;  /* 0x000080160d007388 */ /* 0x020fe80000000800 */
[----:B------:R-:W-:Y:S04]  /*0650*/  STS [R13+0xa0], R24 ;  /* 0x0000a0180d007388 */ /* 0x000fe80000000800 */
[----:B------:R-:W-:Y:S04]  /*0660*/  STS [R13+0xc0], R23 ;  /* 0x0000c0170d007388 */ /* 0x000fe80000000800 */
[----:B------:R-:W-:Y:S04]  /*0670*/  STS [R13], R26 ;  /* 0x0000001a0d007388 */ /* 0x000fe80000000800 */
[----:B------:R-:W-:Y:S01]  /*0680*/  STS [R13+0xe0], R25 ;  /* 0x0000e0190d007388 */ /* 0x000fe20000000800 */
[----:B------:R-:W-:Y:S06]  /*0690*/  BAR.SYNC.DEFER_BLOCKING 0x0 ;  /* 0x0000000000007b1d */ /* 0x000fec0000010000 */
[----:B------:R-:W0:Y:S04]  /*06a0*/  LDS.128 R4, [R4] ;  /* 0x0000000004047984 */ /* 0x000e280000000c00 */
[----:B0-----:R0:W-:Y:S02]  /*06b0*/  @P1 STG.E.128 desc[UR6][R8.64], R4 ;  /* 0x0000000408001986 */ /* 0x0011e4000c101d06 */
[----:B0-----:R-:W-:Y:S05]  /*06c0*/  @!P0 EXIT ;  /* 0x000000000000894d */ /* 0x001fea0003800000 */
[----:B0-----:R-:W0:Y:S01]  /*06d0*/  LDS.128 R8, [R11+0x800] ;  /* 0x000800000b087984 */ /* 0x001e220000000c00 */
[----:B------:R-:W-:-:S04]  /*06e0*/  IMAD R5, R0, 0x180, R18 ;  /* 0x0000018000057824 */ /* 0x000fc800078e0212 */
[----:B------:R-:W-:-:S05]  /*06f0*/  IMAD.WIDE R2, R5, 0x4, R2 ;  /* 0x0000000405027825 */ /* 0x000fca00078e0202 */
[----:B0-----:R-:W-:Y:S01]  /*0700*/  STG.E.128 desc[UR6][R2.64], R8 ;  /* 0x0000000802007986 */ /* 0x001fe2000c101d06 */
[----:B------:R-:W-:Y:S05]  /*0710*/  EXIT ;  /* 0x000000000000794d */ /* 0x000fea0003800000 */
.L_x_0:
[----:B------:R-:W-:-:S00]  /*0720*/  BRA `(.L_x_0) ;  /* 0xfffffffc00fc7947 */ /* 0x000fc0000383ffff */
[----:B------:R-:W-:-:S00]  /*0730*/  NOP ;  /* 0x0000000000007918 */ /* 0x000fc00000000000 */
        /* <DEDUP_REMOVED lines=12> */
.L_x_1:


//--------------------- .nv.shared.triton_poi_fused_3 --------------------------
	.section	.nv.shared.triton_poi_fused_3,"aw",@nobits
	.sectionflags	@""
	.align	16
	.zero		1024


//--------------------- .nv.constant0.triton_poi_fused_3 --------------------------
	.section	.nv.constant0.triton_poi_fused_3,"a",@progbits
	.sectionflags	@""
	.align	4
.nv.constant0.triton_poi_fused_3:
	.zero		552
